//
// Generated by NVIDIA NVVM Compiler
//
// Compiler Build ID: CL-36424714
// Cuda compilation tools, release 13.0, V13.0.88
// Based on NVVM 20.0.0
//

.version 9.0
.target sm_100
.address_size 64

	// .globl	_Z4testv
.extern .func  (.param .b32 func_retval0) vprintf
(
	.param .b64 vprintf_param_0,
	.param .b64 vprintf_param_1
)
;
.global .align 1 .b8 $str[12] = {104, 101, 108, 108, 111, 32, 99, 117, 100, 97, 32};

.visible .entry _Z4testv()
{
	.reg .b32 	%r<3>;
	.reg .b64 	%rd<3>;

	mov.u64 	%rd1, $str;
	cvta.global.u64 	%rd2, %rd1;
	{ // callseq 0, 0
	.param .b64 param0;
	st.param.b64 	[param0], %rd2;
	.param .b64 param1;
	st.param.b64 	[param1], 0;
	.param .b32 retval0;
	call.uni (retval0), 
	vprintf, 
	(
	param0, 
	param1
	);
	ld.param.b32 	%r1, [retval0];
	} // callseq 0
	ret;

}


// ===== COMPILED SASS (sm_100) =====

	.target	sm_100

	.elftype	@"ET_EXEC"


//--------------------- .note.nv.tkinfo           --------------------------
	.section	.note.nv.tkinfo,"",@"SHT_NOTE"
	.sectionflags	@"SHF_NOTE_NV_TKINFO"
	.tkinfo
        /*0018*/ 	.word	0x00000002
        /*0030*/ 	.string	""
        /*0030*/ 	.string	"ptxas"
        /*0030*/ 	.string	"Cuda compilation tools, release 13.0, V13.0.88"
        /*0030*/ 	.string	"Build cuda_13.0.r13.0/compiler.36424714_0"
        /*0030*/ 	.string	"-arch sm_100 -m 64 "



//--------------------- .note.nv.cuinfo           --------------------------
	.section	.note.nv.cuinfo,"",@"SHT_NOTE"
	.sectionflags	@"SHF_NOTE_NV_CUINFO"
        /*0018*/ 	.short	0x0002
        /*001a*/ 	.short	0x0064
        /*001c*/ 	.short	0x0082
	.zero		2


//--------------------- .nv.info                  --------------------------
	.section	.nv.info,"",@"SHT_CUDA_INFO"
	.align	4


	//----- nvinfo : EIATTR_REGCOUNT
	.align		4
        /*0000*/ 	.byte	0x04, 0x2f
        /*0002*/ 	.short	(.L_2 - .L_1)
	.align		4
.L_1:
        /*0004*/ 	.word	index@(_Z4testv)
        /*0008*/ 	.word	0x00000018


	//----- nvinfo : EIATTR_FRAME_SIZE
	.align		4
.L_2:
        /*000c*/ 	.byte	0x04, 0x11
        /*000e*/ 	.short	(.L_4 - .L_3)
	.align		4
.L_3:
        /*0010*/ 	.word	index@(_Z4testv)
        /*0014*/ 	.word	0x00000000


	//----- nvinfo : EIATTR_MIN_STACK_SIZE
	.align		4
.L_4:
        /*0018*/ 	.byte	0x04, 0x12
        /*001a*/ 	.short	(.L_6 - .L_5)
	.align		4
.L_5:
        /*001c*/ 	.word	index@(_Z4testv)
        /*0020*/ 	.word	0x00000000
.L_6:


//--------------------- .nv.compat                --------------------------
	.section	.nv.compat,"",@"SHT_CUDA_COMPAT_INFO"
	.align	4
        /*0000*/ 	.byte	0x02, 0x09, 0x00, 0x00, 0x02, 0x02, 0x01, 0x00, 0x02, 0x05, 0x05, 0x00, 0x03, 0x07, 0x01, 0x01
        /*0010*/ 	.byte	0x02, 0x03, 0x00, 0x00, 0x02, 0x06, 0x01, 0x00, 0x04, 0x0b, 0x08, 0x00, 0x09, 0x00, 0x00, 0x00
        /*0020*/ 	.byte	0x00, 0x00, 0x00, 0x00


//--------------------- .nv.info._Z4testv         --------------------------
	.section	.nv.info._Z4testv,"",@"SHT_CUDA_INFO"
	.sectionflags	@""
	.align	4


	//----- nvinfo : EIATTR_CUDA_API_VERSION
	.align		4
        /*0000*/ 	.byte	0x04, 0x37
        /*0002*/ 	.short	(.L_8 - .L_7)
.L_7:
        /*0004*/ 	.word	0x00000082


	//----- nvinfo : EIATTR_SPARSE_MMA_MASK
	.align		4
.L_8:
        /*0008*/ 	.byte	0x03, 0x50
        /*000a*/ 	.short	0x0000


	//----- nvinfo : EIATTR_MAXREG_COUNT
	.align		4
        /*000c*/ 	.byte	0x03, 0x1b
        /*000e*/ 	.short	0x00ff


	//----- nvinfo : EIATTR_EXTERNS
	.align		4
        /*0010*/ 	.byte	0x04, 0x0f
        /*0012*/ 	.short	(.L_10 - .L_9)


	//   ....[0]....
	.align		4
.L_9:
        /*0014*/ 	.word	index@(vprintf)


	//----- nvinfo : EIATTR_MERCURY_ISA_VERSION
	.align		4
.L_10:
        /*0018*/ 	.byte	0x03, 0x5f
        /*001a*/ 	.short	0x0101


	//----- nvinfo : EIATTR_VRC_CTA_INIT_COUNT
	.align		4
        /*001c*/ 	.byte	0x02, 0x4a
	.zero		1
	.zero		1


	//----- nvinfo : EIATTR_SYSCALL_OFFSETS
	.align		4
        /*0020*/ 	.byte	0x04, 0x46
        /*0022*/ 	.short	(.L_12 - .L_11)


	//   ....[0]....
.L_11:
        /*0024*/ 	.word	0x00000080


	//----- nvinfo : EIATTR_EXIT_INSTR_OFFSETS
	.align		4
.L_12:
        /*0028*/ 	.byte	0x04, 0x1c
        /*002a*/ 	.short	(.L_14 - .L_13)


	//   ....[0]....
.L_13:
        /*002c*/ 	.word	0x00000090


	//----- nvinfo : EIATTR_SW_WAR
	.align		4
.L_14:
        /*0030*/ 	.byte	0x04, 0x36
        /*0032*/ 	.short	(.L_16 - .L_15)
.L_15:
        /*0034*/ 	.word	0x00000008
.L_16:


//--------------------- .nv.callgraph             --------------------------
	.section	.nv.callgraph,"",@"SHT_CUDA_CALLGRAPH"
	.align	4
	.sectionentsize	8
	.align		4
        /*0000*/ 	.word	0x00000000
	.align		4
        /*0004*/ 	.word	0xffffffff
	.align		4
        /*0008*/ 	.word	index@(_Z4testv)
	.align		4
        /*000c*/ 	.word	index@(vprintf)
	.align		4
        /*0010*/ 	.word	0x00000000
	.align		4
        /*0014*/ 	.word	0xfffffffe
	.align		4
        /*0018*/ 	.word	0x00000000
	.align		4
        /*001c*/ 	.word	0xfffffffd
	.align		4
        /*0020*/ 	.word	0x00000000
	.align		4
        /*0024*/ 	.word	0xfffffffc


//--------------------- .nv.constant4             --------------------------
	.section	.nv.constant4,"a",@progbits
	.align	8
	.align		8
.nv.constant4:
        /*0000*/ 	.dword	vprintf
	.align		8
        /*0008*/ 	.dword	$str


//--------------------- .text._Z4testv            --------------------------
	.section	.text._Z4testv,"ax",@progbits
	.align	128
        .global         _Z4testv
        .type           _Z4testv,@function
        .size           _Z4testv,(.L_x_2 - _Z4testv)
        .other          _Z4testv,@"STO_CUDA_ENTRY STV_DEFAULT"
_Z4testv:
.text._Z4testv:
[----:B------:R-:W0:Y:S01]  /*0000*/  LDC R1, c[0x0][0x37c] ;  /* 0x0000df00ff017b82 */ /* 0x000e220000000800 */
[----:B------:R-:W-:Y:S01]  /*0010*/  MOV R0, 0x0 ;  /* 0x0000000000007802 */ /* 0x000fe20000000f00 */
[----:B------:R-:W1:Y:S01]  /*0020*/  LDCU.64 UR4, c[0x4][0x8] ;  /* 0x01000100ff0477ac */ /* 0x000e620008000a00 */
[----:B------:R-:W-:-:S05]  /*0030*/  CS2R R6, SRZ ;  /* 0x0000000000067805 */ /* 0x000fca000001ff00 */
[----:B------:R2:W3:Y:S01]  /*0040*/  LDC.64 R2, c[0x4][R0] ;  /* 0x0100000000027b82 */ /* 0x0004e20000000a00 */
[----:B-1----:R-:W-:Y:S02]  /*0050*/  IMAD.U32 R4, RZ, RZ, UR4 ;  /* 0x00000004ff047e24 */ /* 0x002fe4000f8e00ff */
[----:B--2---:R-:W-:-:S07]  /*0060*/  IMAD.U32 R5, RZ, RZ, UR5 ;  /* 0x00000005ff057e24 */ /* 0x004fce000f8e00ff */
[----:B------:R-:W-:-:S07]  /*0070*/  LEPC R20, `(.L_x_0) ;  /* 0x000000001014794e */ /* 0x000fce0000000000 */
[----:B0--3--:R-:W-:Y:S05]  /*0080*/  CALL.ABS.NOINC R2 ;  /* 0x0000000002007343 */ /* 0x009fea0003c00000 */
.L_x_0:
[----:B------:R-:W-:Y:S05]  /*0090*/  EXIT ;  /* 0x000000000000794d */ /* 0x000fea0003800000 */
.L_x_1:
[----:B------:R-:W-:-:S00]  /*00a0*/  BRA `(.L_x_1) ;  /* 0xfffffffc00fc7947 */ /* 0x000fc0000383ffff */
[----:B------:R-:W-:-:S00]  /*00b0*/  NOP ;  /* 0x0000000000007918 */ /* 0x000fc00000000000 */
        /* <DEDUP_REMOVED lines=12> */
.L_x_2:


//--------------------- .nv.global.init           --------------------------
	.section	.nv.global.init,"aw",@progbits
.nv.global.init:
	.type		$str,@object
	.size		$str,(.L_0 - $str)
$str:
        /*0000*/ 	.byte	0x68, 0x65, 0x6c, 0x6c, 0x6f, 0x20, 0x63, 0x75, 0x64, 0x61, 0x20, 0x00
.L_0:


//--------------------- .nv.shared.reserved.0     --------------------------
	.section	.nv.shared.reserved.0,"aw",@nobits
	.weak		__nv_reservedSMEM_offset_0_alias
	.size		__nv_reservedSMEM_offset_0_alias, 0, 64
	.other		__nv_reservedSMEM_offset_0_alias,@"STO_CUDA_RESERVED_SHARED STV_DEFAULT"
__nv_reservedSMEM_offset_0_alias:
	.zero		0
	.zero		64


//--------------------- .nv.constant0._Z4testv    --------------------------
	.section	.nv.constant0._Z4testv,"a",@progbits
	.sectionflags	@""
	.align	4
.nv.constant0._Z4testv:
	.zero		896


//--------------------- SYMBOLS --------------------------

	.type		.nv.reservedSmem.offset0,@object
	.size		.nv.reservedSmem.offset0,0x4
	.type		vprintf,@function
